//
// Generated by NVIDIA NVVM Compiler
//
// Compiler Build ID: CL-36424714
// Cuda compilation tools, release 13.0, V13.0.88
// Based on NVVM 20.0.0
//

.version 9.0
.target sm_100
.address_size 64

	// .globl	_Z10dot_kerneliPiS_S_
// _ZZ10dot_kerneliPiS_S_E5cache has been demoted

.visible .entry _Z10dot_kerneliPiS_S_(
	.param .u32 _Z10dot_kerneliPiS_S__param_0,
	.param .u64 .ptr .align 1 _Z10dot_kerneliPiS_S__param_1,
	.param .u64 .ptr .align 1 _Z10dot_kerneliPiS_S__param_2,
	.param .u64 .ptr .align 1 _Z10dot_kerneliPiS_S__param_3
)
{
	.reg .pred 	%p<7>;
	.reg .b32 	%r<32>;
	.reg .b64 	%rd<12>;
	// demoted variable
	.shared .align 4 .b8 _ZZ10dot_kerneliPiS_S_E5cache[1024];
	ld.param.u32 	%r14, [_Z10dot_kerneliPiS_S__param_0];
	ld.param.u64 	%rd3, [_Z10dot_kerneliPiS_S__param_1];
	ld.param.u64 	%rd4, [_Z10dot_kerneliPiS_S__param_2];
	ld.param.u64 	%rd5, [_Z10dot_kerneliPiS_S__param_3];
	mov.u32 	%r1, %tid.x;
	mov.u32 	%r2, %ctaid.x;
	mov.u32 	%r31, %ntid.x;
	mad.lo.s32 	%r29, %r2, %r31, %r1;
	setp.ge.s32 	%p1, %r29, %r14;
	mov.b32 	%r30, 0;
	@%p1 bra 	$L__BB0_3;
	mov.u32 	%r17, %nctaid.x;
	mul.lo.s32 	%r5, %r31, %r17;
	cvta.to.global.u64 	%rd1, %rd3;
	cvta.to.global.u64 	%rd2, %rd4;
	mov.b32 	%r30, 0;
$L__BB0_2:
	mul.wide.s32 	%rd6, %r29, 4;
	add.s64 	%rd7, %rd1, %rd6;
	ld.global.u32 	%r18, [%rd7];
	add.s64 	%rd8, %rd2, %rd6;
	ld.global.u32 	%r19, [%rd8];
	mad.lo.s32 	%r30, %r19, %r18, %r30;
	add.s32 	%r29, %r29, %r5;
	setp.lt.s32 	%p2, %r29, %r14;
	@%p2 bra 	$L__BB0_2;
$L__BB0_3:
	shl.b32 	%r20, %r1, 2;
	mov.u32 	%r21, _ZZ10dot_kerneliPiS_S_E5cache;
	add.s32 	%r11, %r21, %r20;
	st.shared.u32 	[%r11], %r30;
	bar.sync 	0;
	setp.lt.u32 	%p3, %r31, 2;
	@%p3 bra 	$L__BB0_7;
$L__BB0_4:
	shr.u32 	%r13, %r31, 1;
	setp.ge.u32 	%p4, %r1, %r13;
	@%p4 bra 	$L__BB0_6;
	shl.b32 	%r22, %r13, 2;
	add.s32 	%r23, %r11, %r22;
	ld.shared.u32 	%r24, [%r23];
	ld.shared.u32 	%r25, [%r11];
	add.s32 	%r26, %r25, %r24;
	st.shared.u32 	[%r11], %r26;
$L__BB0_6:
	bar.sync 	0;
	setp.gt.u32 	%p5, %r31, 3;
	mov.u32 	%r31, %r13;
	@%p5 bra 	$L__BB0_4;
$L__BB0_7:
	setp.ne.s32 	%p6, %r1, 0;
	@%p6 bra 	$L__BB0_9;
	ld.shared.u32 	%r27, [_ZZ10dot_kerneliPiS_S_E5cache];
	cvta.to.global.u64 	%rd9, %rd5;
	mul.wide.u32 	%rd10, %r2, 4;
	add.s64 	%rd11, %rd9, %rd10;
	st.global.u32 	[%rd11], %r27;
$L__BB0_9:
	ret;

}


// ===== COMPILED SASS (sm_100) =====

	.target	sm_100

	.elftype	@"ET_EXEC"


//--------------------- .note.nv.tkinfo           --------------------------
	.section	.note.nv.tkinfo,"",@"SHT_NOTE"
	.sectionflags	@"SHF_NOTE_NV_TKINFO"
	.tkinfo
        /*0018*/ 	.word	0x00000002
        /*0030*/ 	.string	""
        /*0030*/ 	.string	"ptxas"
        /*0030*/ 	.string	"Cuda compilation tools, release 13.0, V13.0.88"
        /*0030*/ 	.string	"Build cuda_13.0.r13.0/compiler.36424714_0"
        /*0030*/ 	.string	"-arch sm_100 -m 64 "



//--------------------- .note.nv.cuinfo           --------------------------
	.section	.note.nv.cuinfo,"",@"SHT_NOTE"
	.sectionflags	@"SHF_NOTE_NV_CUINFO"
        /*0018*/ 	.short	0x0002
        /*001a*/ 	.short	0x0064
        /*001c*/ 	.short	0x0082
	.zero		2


//--------------------- .nv.info                  --------------------------
	.section	.nv.info,"",@"SHT_CUDA_INFO"
	.align	4


	//----- nvinfo : EIATTR_REGCOUNT
	.align		4
        /*0000*/ 	.byte	0x04, 0x2f
        /*0002*/ 	.short	(.L_1 - .L_0)
	.align		4
.L_0:
        /*0004*/ 	.word	index@(_Z10dot_kerneliPiS_S_)
        /*0008*/ 	.word	0x00000012


	//----- nvinfo : EIATTR_FRAME_SIZE
	.align		4
.L_1:
        /*000c*/ 	.byte	0x04, 0x11
        /*000e*/ 	.short	(.L_3 - .L_2)
	.align		4
.L_2:
        /*0010*/ 	.word	index@(_Z10dot_kerneliPiS_S_)
        /*0014*/ 	.word	0x00000000


	//----- nvinfo : EIATTR_MIN_STACK_SIZE
	.align		4
.L_3:
        /*0018*/ 	.byte	0x04, 0x12
        /*001a*/ 	.short	(.L_5 - .L_4)
	.align		4
.L_4:
        /*001c*/ 	.word	index@(_Z10dot_kerneliPiS_S_)
        /*0020*/ 	.word	0x00000000
.L_5:


//--------------------- .nv.compat                --------------------------
	.section	.nv.compat,"",@"SHT_CUDA_COMPAT_INFO"
	.align	4
        /*0000*/ 	.byte	0x02, 0x09, 0x00, 0x00, 0x02, 0x02, 0x01, 0x00, 0x02, 0x05, 0x05, 0x00, 0x03, 0x07, 0x01, 0x01
        /*0010*/ 	.byte	0x02, 0x03, 0x00, 0x00, 0x02, 0x06, 0x01, 0x00, 0x04, 0x0b, 0x08, 0x00, 0x09, 0x00, 0x00, 0x00
        /*0020*/ 	.byte	0x00, 0x00, 0x00, 0x00


//--------------------- .nv.info._Z10dot_kerneliPiS_S_ --------------------------
	.section	.nv.info._Z10dot_kerneliPiS_S_,"",@"SHT_CUDA_INFO"
	.sectionflags	@""
	.align	4


	//----- nvinfo : EIATTR_CUDA_API_VERSION
	.align		4
        /*0000*/ 	.byte	0x04, 0x37
        /*0002*/ 	.short	(.L_7 - .L_6)
.L_6:
        /*0004*/ 	.word	0x00000082


	//----- nvinfo : EIATTR_KPARAM_INFO
	.align		4
.L_7:
        /*0008*/ 	.byte	0x04, 0x17
        /*000a*/ 	.short	(.L_9 - .L_8)
.L_8:
        /*000c*/ 	.word	0x00000000
        /*0010*/ 	.short	0x0003
        /*0012*/ 	.short	0x0018
        /*0014*/ 	.byte	0x00, 0xf5, 0x21, 0x00


	//----- nvinfo : EIATTR_KPARAM_INFO
	.align		4
.L_9:
        /*0018*/ 	.byte	0x04, 0x17
        /*001a*/ 	.short	(.L_11 - .L_10)
.L_10:
        /*001c*/ 	.word	0x00000000
        /*0020*/ 	.short	0x0002
        /*0022*/ 	.short	0x0010
        /*0024*/ 	.byte	0x00, 0xf5, 0x21, 0x00


	//----- nvinfo : EIATTR_KPARAM_INFO
	.align		4
.L_11:
        /*0028*/ 	.byte	0x04, 0x17
        /*002a*/ 	.short	(.L_13 - .L_12)
.L_12:
        /*002c*/ 	.word	0x00000000
        /*0030*/ 	.short	0x0001
        /*0032*/ 	.short	0x0008
        /*0034*/ 	.byte	0x00, 0xf5, 0x21, 0x00


	//----- nvinfo : EIATTR_KPARAM_INFO
	.align		4
.L_13:
        /*0038*/ 	.byte	0x04, 0x17
        /*003a*/ 	.short	(.L_15 - .L_14)
.L_14:
        /*003c*/ 	.word	0x00000000
        /*0040*/ 	.short	0x0000
        /*0042*/ 	.short	0x0000
        /*0044*/ 	.byte	0x00, 0xf0, 0x11, 0x00


	//----- nvinfo : EIATTR_SPARSE_MMA_MASK
	.align		4
.L_15:
        /*0048*/ 	.byte	0x03, 0x50
        /*004a*/ 	.short	0x0000


	//----- nvinfo : EIATTR_MAXREG_COUNT
	.align		4
        /*004c*/ 	.byte	0x03, 0x1b
        /*004e*/ 	.short	0x00ff


	//----- nvinfo : EIATTR_NUM_BARRIERS
	.align		4
        /*0050*/ 	.byte	0x02, 0x4c
        /*0052*/ 	.byte	0x01
	.zero		1


	//----- nvinfo : EIATTR_MERCURY_ISA_VERSION
	.align		4
        /*0054*/ 	.byte	0x03, 0x5f
        /*0056*/ 	.short	0x0101


	//----- nvinfo : EIATTR_VRC_CTA_INIT_COUNT
	.align		4
        /*0058*/ 	.byte	0x02, 0x4a
	.zero		1
	.zero		1


	//----- nvinfo : EIATTR_EXIT_INSTR_OFFSETS
	.align		4
        /*005c*/ 	.byte	0x04, 0x1c
        /*005e*/ 	.short	(.L_17 - .L_16)


	//   ....[0]....
.L_16:
        /*0060*/ 	.word	0x000002e0


	//   ....[1]....
        /*0064*/ 	.word	0x00000360


	//----- nvinfo : EIATTR_CRS_STACK_SIZE
	.align		4
.L_17:
        /*0068*/ 	.byte	0x04, 0x1e
        /*006a*/ 	.short	(.L_19 - .L_18)
.L_18:
        /*006c*/ 	.word	0x00000000


	//----- nvinfo : EIATTR_CBANK_PARAM_SIZE
	.align		4
.L_19:
        /*0070*/ 	.byte	0x03, 0x19
        /*0072*/ 	.short	0x0020


	//----- nvinfo : EIATTR_PARAM_CBANK
	.align		4
        /*0074*/ 	.byte	0x04, 0x0a
        /*0076*/ 	.short	(.L_21 - .L_20)
	.align		4
.L_20:
        /*0078*/ 	.word	index@(.nv.constant0._Z10dot_kerneliPiS_S_)
        /*007c*/ 	.short	0x0380
        /*007e*/ 	.short	0x0020


	//----- nvinfo : EIATTR_SW_WAR
	.align		4
.L_21:
        /*0080*/ 	.byte	0x04, 0x36
        /*0082*/ 	.short	(.L_23 - .L_22)
.L_22:
        /*0084*/ 	.word	0x00000008
.L_23:


//--------------------- .nv.callgraph             --------------------------
	.section	.nv.callgraph,"",@"SHT_CUDA_CALLGRAPH"
	.align	4
	.sectionentsize	8
	.align		4
        /*0000*/ 	.word	0x00000000
	.align		4
        /*0004*/ 	.word	0xffffffff
	.align		4
        /*0008*/ 	.word	0x00000000
	.align		4
        /*000c*/ 	.word	0xfffffffe
	.align		4
        /*0010*/ 	.word	0x00000000
	.align		4
        /*0014*/ 	.word	0xfffffffd
	.align		4
        /*0018*/ 	.word	0x00000000
	.align		4
        /*001c*/ 	.word	0xfffffffc


//--------------------- .text._Z10dot_kerneliPiS_S_ --------------------------
	.section	.text._Z10dot_kerneliPiS_S_,"ax",@progbits
	.align	128
        .global         _Z10dot_kerneliPiS_S_
        .type           _Z10dot_kerneliPiS_S_,@function
        .size           _Z10dot_kerneliPiS_S_,(.L_x_6 - _Z10dot_kerneliPiS_S_)
        .other          _Z10dot_kerneliPiS_S_,@"STO_CUDA_ENTRY STV_DEFAULT"
_Z10dot_kerneliPiS_S_:
.text._Z10dot_kerneliPiS_S_:
[----:B------:R-:W-:Y:S01]  /*0000*/  LDC R1, c[0x0][0x37c] ;  /* 0x0000df00ff017b82 */ /* 0x000fe20000000800 */
[----:B------:R-:W0:Y:S01]  /*0010*/  S2R R12, SR_TID.X ;  /* 0x00000000000c7919 */ /* 0x000e220000002100 */
[----:B------:R-:W1:Y:S01]  /*0020*/  LDCU UR4, c[0x0][0x360] ;  /* 0x00006c00ff0477ac */ /* 0x000e620008000800 */
[----:B------:R-:W-:Y:S01]  /*0030*/  BSSY.RECONVERGENT B0, `(.L_x_0) ;  /* 0x0000016000007945 */ /* 0x000fe20003800200 */
[----:B------:R-:W-:Y:S01]  /*0040*/  IMAD.MOV.U32 R11, RZ, RZ, RZ ;  /* 0x000000ffff0b7224 */ /* 0x000fe200078e00ff */
[----:B------:R-:W0:Y:S01]  /*0050*/  S2R R13, SR_CTAID.X ;  /* 0x00000000000d7919 */ /* 0x000e220000002500 */
[----:B------:R-:W2:Y:S01]  /*0060*/  LDCU UR5, c[0x0][0x380] ;  /* 0x00007000ff0577ac */ /* 0x000ea20008000800 */
[----:B------:R-:W3:Y:S01]  /*0070*/  LDCU.64 UR6, c[0x0][0x358] ;  /* 0x00006b00ff0677ac */ /* 0x000ee20008000a00 */
[----:B-1----:R-:W-:Y:S01]  /*0080*/  MOV R10, UR4 ;  /* 0x00000004000a7c02 */ /* 0x002fe20008000f00 */
[----:B0-----:R-:W-:-:S05]  /*0090*/  IMAD R0, R13, UR4, R12 ;  /* 0x000000040d007c24 */ /* 0x001fca000f8e020c */
[----:B--2---:R-:W-:-:S13]  /*00a0*/  ISETP.GE.AND P0, PT, R0, UR5, PT ;  /* 0x0000000500007c0c */ /* 0x004fda000bf06270 */
[----:B---3--:R-:W-:Y:S05]  /*00b0*/  @P0 BRA `(.L_x_1) ;  /* 0x0000000000340947 */ /* 0x008fea0003800000 */
[----:B------:R-:W0:Y:S01]  /*00c0*/  LDC.64 R6, c[0x0][0x388] ;  /* 0x0000e200ff067b82 */ /* 0x000e220000000a00 */
[----:B------:R-:W1:Y:S01]  /*00d0*/  LDCU UR4, c[0x0][0x370] ;  /* 0x00006e00ff0477ac */ /* 0x000e620008000800 */
[----:B------:R-:W-:-:S06]  /*00e0*/  IMAD.MOV.U32 R11, RZ, RZ, RZ ;  /* 0x000000ffff0b7224 */ /* 0x000fcc00078e00ff */
[----:B------:R-:W2:Y:S01]  /*00f0*/  LDC.64 R8, c[0x0][0x390] ;  /* 0x0000e400ff087b82 */ /* 0x000ea20000000a00 */
[----:B-1----:R-:W-:-:S07]  /*0100*/  IMAD R15, R10, UR4, RZ ;  /* 0x000000040a0f7c24 */ /* 0x002fce000f8e02ff */
.L_x_2:
[----:B0-----:R-:W-:-:S04]  /*0110*/  IMAD.WIDE R2, R0, 0x4, R6 ;  /* 0x0000000400027825 */ /* 0x001fc800078e0206 */
[----:B--2---:R-:W-:Y:S02]  /*0120*/  IMAD.WIDE R4, R0, 0x4, R8 ;  /* 0x0000000400047825 */ /* 0x004fe400078e0208 */
[----:B------:R-:W2:Y:S04]  /*0130*/  LDG.E R2, desc[UR6][R2.64] ;  /* 0x0000000602027981 */ /* 0x000ea8000c1e1900 */
[----:B------:R-:W2:Y:S01]  /*0140*/  LDG.E R4, desc[UR6][R4.64] ;  /* 0x0000000604047981 */ /* 0x000ea2000c1e1900 */
[----:B------:R-:W-:-:S04]  /*0150*/  IADD3 R0, PT, PT, R15, R0, RZ ;  /* 0x000000000f007210 */ /* 0x000fc80007ffe0ff */
[----:B------:R-:W-:Y:S01]  /*0160*/  ISETP.GE.AND P0, PT, R0, UR5, PT ;  /* 0x0000000500007c0c */ /* 0x000fe2000bf06270 */
[----:B--2---:R-:W-:-:S12]  /*0170*/  IMAD R11, R2, R4, R11 ;  /* 0x00000004020b7224 */ /* 0x004fd800078e020b */
[----:B------:R-:W-:Y:S05]  /*0180*/  @!P0 BRA `(.L_x_2) ;  /* 0xfffffffc00e08947 */ /* 0x000fea000383ffff */
.L_x_1:
[----:B------:R-:W-:Y:S05]  /*0190*/  BSYNC.RECONVERGENT B0 ;  /* 0x0000000000007941 */ /* 0x000fea0003800200 */
.L_x_0:
[----:B------:R-:W0:Y:S01]  /*01a0*/  S2UR UR5, SR_CgaCtaId ;  /* 0x00000000000579c3 */ /* 0x000e220000008800 */
[----:B------:R-:W-:Y:S01]  /*01b0*/  UMOV UR4, 0x400 ;  /* 0x0000040000047882 */ /* 0x000fe20000000000 */
[----:B------:R-:W-:Y:S02]  /*01c0*/  ISETP.GE.U32.AND P1, PT, R10, 0x2, PT ;  /* 0x000000020a00780c */ /* 0x000fe40003f26070 */
[----:B------:R-:W-:Y:S01]  /*01d0*/  ISETP.NE.AND P0, PT, R12, RZ, PT ;  /* 0x000000ff0c00720c */ /* 0x000fe20003f05270 */
[----:B0-----:R-:W-:-:S06]  /*01e0*/  ULEA UR4, UR5, UR4, 0x18 ;  /* 0x0000000405047291 */ /* 0x001fcc000f8ec0ff */
[----:B------:R-:W-:-:S05]  /*01f0*/  LEA R0, R12, UR4, 0x2 ;  /* 0x000000040c007c11 */ /* 0x000fca000f8e10ff */
[----:B------:R0:W-:Y:S01]  /*0200*/  STS [R0], R11 ;  /* 0x0000000b00007388 */ /* 0x0001e20000000800 */
[----:B------:R-:W-:Y:S06]  /*0210*/  BAR.SYNC.DEFER_BLOCKING 0x0 ;  /* 0x0000000000007b1d */ /* 0x000fec0000010000 */
[----:B------:R-:W-:Y:S05]  /*0220*/  @!P1 BRA `(.L_x_3) ;  /* 0x00000000002c9947 */ /* 0x000fea0003800000 */
.L_x_4:
[----:B------:R-:W-:-:S04]  /*0230*/  SHF.R.U32.HI R5, RZ, 0x1, R10 ;  /* 0x00000001ff057819 */ /* 0x000fc8000001160a */
[----:B------:R-:W-:-:S13]  /*0240*/  ISETP.GE.U32.AND P1, PT, R12, R5, PT ;  /* 0x000000050c00720c */ /* 0x000fda0003f26070 */
[----:B------:R-:W-:Y:S01]  /*0250*/  @!P1 IMAD R2, R5, 0x4, R0 ;  /* 0x0000000405029824 */ /* 0x000fe200078e0200 */
[----:B------:R-:W-:Y:S05]  /*0260*/  @!P1 LDS R3, [R0] ;  /* 0x0000000000039984 */ /* 0x000fea0000000800 */
[----:B------:R-:W1:Y:S02]  /*0270*/  @!P1 LDS R2, [R2] ;  /* 0x0000000002029984 */ /* 0x000e640000000800 */
[----:B-1----:R-:W-:-:S05]  /*0280*/  @!P1 IADD3 R3, PT, PT, R2, R3, RZ ;  /* 0x0000000302039210 */ /* 0x002fca0007ffe0ff */
[----:B------:R1:W-:Y:S01]  /*0290*/  @!P1 STS [R0], R3 ;  /* 0x0000000300009388 */ /* 0x0003e20000000800 */
[----:B------:R-:W-:Y:S01]  /*02a0*/  BAR.SYNC.DEFER_BLOCKING 0x0 ;  /* 0x0000000000007b1d */ /* 0x000fe20000010000 */
[----:B------:R-:W-:Y:S01]  /*02b0*/  ISETP.GT.U32.AND P1, PT, R10, 0x3, PT ;  /* 0x000000030a00780c */ /* 0x000fe20003f24070 */
[----:B------:R-:W-:-:S12]  /*02c0*/  IMAD.MOV.U32 R10, RZ, RZ, R5 ;  /* 0x000000ffff0a7224 */ /* 0x000fd800078e0005 */
[----:B-1----:R-:W-:Y:S05]  /*02d0*/  @P1 BRA `(.L_x_4) ;  /* 0xfffffffc00d41947 */ /* 0x002fea000383ffff */
.L_x_3:
[----:B------:R-:W-:Y:S05]  /*02e0*/  @P0 EXIT ;  /* 0x000000000000094d */ /* 0x000fea0003800000 */
[----:B------:R-:W1:Y:S01]  /*02f0*/  S2UR UR5, SR_CgaCtaId ;  /* 0x00000000000579c3 */ /* 0x000e620000008800 */
[----:B------:R-:W-:-:S07]  /*0300*/  UMOV UR4, 0x400 ;  /* 0x0000040000047882 */ /* 0x000fce0000000000 */
[----:B------:R-:W2:Y:S01]  /*0310*/  LDC.64 R2, c[0x0][0x398] ;  /* 0x0000e600ff027b82 */ /* 0x000ea20000000a00 */
[----:B-1----:R-:W-:Y:S01]  /*0320*/  ULEA UR4, UR5, UR4, 0x18 ;  /* 0x0000000405047291 */ /* 0x002fe2000f8ec0ff */
[----:B--2---:R-:W-:-:S08]  /*0330*/  IMAD.WIDE.U32 R2, R13, 0x4, R2 ;  /* 0x000000040d027825 */ /* 0x004fd000078e0002 */
[----:B------:R-:W1:Y:S04]  /*0340*/  LDS R5, [UR4] ;  /* 0x00000004ff057984 */ /* 0x000e680008000800 */
[----:B-1----:R-:W-:Y:S01]  /*0350*/  STG.E desc[UR6][R2.64], R5 ;  /* 0x0000000502007986 */ /* 0x002fe2000c101906 */
[----:B------:R-:W-:Y:S05]  /*0360*/  EXIT ;  /* 0x000000000000794d */ /* 0x000fea0003800000 */
.L_x_5:
[----:B------:R-:W-:-:S00]  /*0370*/  BRA `(.L_x_5) ;  /* 0xfffffffc00fc7947 */ /* 0x000fc0000383ffff */
[----:B------:R-:W-:-:S00]  /*0380*/  NOP ;  /* 0x0000000000007918 */ /* 0x000fc00000000000 */
[----:B------:R-:W-:-:S00]  /*0390*/  NOP ;  /* 0x0000000000007918 */ /* 0x000fc00000000000 */
[----:B------:R-:W-:-:S00]  /*03a0*/  NOP ;  /* 0x0000000000007918 */ /* 0x000fc00000000000 */
[----:B------:R-:W-:-:S00]  /*03b0*/  NOP ;  /* 0x0000000000007918 */ /* 0x000fc00000000000 */
[----:B------:R-:W-:-:S00]  /*03c0*/  NOP ;  /* 0x0000000000007918 */ /* 0x000fc00000000000 */
[----:B------:R-:W-:-:S00]  /*03d0*/  NOP ;  /* 0x0000000000007918 */ /* 0x000fc00000000000 */
[----:B------:R-:W-:-:S00]  /*03e0*/  NOP ;  /* 0x0000000000007918 */ /* 0x000fc00000000000 */
[----:B------:R-:W-:-:S00]  /*03f0*/  NOP ;  /* 0x0000000000007918 */ /* 0x000fc00000000000 */
.L_x_6:


//--------------------- .nv.shared._Z10dot_kerneliPiS_S_ --------------------------
	.section	.nv.shared._Z10dot_kerneliPiS_S_,"aw",@nobits
	.sectionflags	@""
	.align	4
.nv.shared._Z10dot_kerneliPiS_S_:
	.zero		2048


//--------------------- .nv.shared.reserved.0     --------------------------
	.section	.nv.shared.reserved.0,"aw",@nobits
	.weak		__nv_reservedSMEM_offset_0_alias
	.size		__nv_reservedSMEM_offset_0_alias, 0, 64
	.other		__nv_reservedSMEM_offset_0_alias,@"STO_CUDA_RESERVED_SHARED STV_DEFAULT"
__nv_reservedSMEM_offset_0_alias:
	.zero		0
	.zero		64


//--------------------- .nv.constant0._Z10dot_kerneliPiS_S_ --------------------------
	.section	.nv.constant0._Z10dot_kerneliPiS_S_,"a",@progbits
	.sectionflags	@""
	.align	4
.nv.constant0._Z10dot_kerneliPiS_S_:
	.zero		928


//--------------------- SYMBOLS --------------------------

	.type		.nv.reservedSmem.offset0,@object
	.size		.nv.reservedSmem.offset0,0x4
	.type		.nv.reservedSmem.cap,@object
	.size		.nv.reservedSmem.cap,0x4
